//
// Generated by NVIDIA NVVM Compiler
//
// Compiler Build ID: CL-36424714
// Cuda compilation tools, release 13.0, V13.0.88
// Based on NVVM 20.0.0
//

.version 9.0
.target sm_100
.address_size 64

	// .globl	_Z12matrixRowSumIiEvPT_S1_ii

.visible .entry _Z12matrixRowSumIiEvPT_S1_ii(
	.param .u64 .ptr .align 1 _Z12matrixRowSumIiEvPT_S1_ii_param_0,
	.param .u64 .ptr .align 1 _Z12matrixRowSumIiEvPT_S1_ii_param_1,
	.param .u32 _Z12matrixRowSumIiEvPT_S1_ii_param_2,
	.param .u32 _Z12matrixRowSumIiEvPT_S1_ii_param_3
)
{
	.reg .pred 	%p<17>;
	.reg .b32 	%r<131>;
	.reg .b64 	%rd<32>;

	ld.param.u64 	%rd10, [_Z12matrixRowSumIiEvPT_S1_ii_param_0];
	ld.param.u64 	%rd9, [_Z12matrixRowSumIiEvPT_S1_ii_param_1];
	ld.param.u32 	%r37, [_Z12matrixRowSumIiEvPT_S1_ii_param_2];
	ld.param.u32 	%r36, [_Z12matrixRowSumIiEvPT_S1_ii_param_3];
	cvta.to.global.u64 	%rd1, %rd10;
	mov.u32 	%r1, %tid.x;
	shr.u32 	%r38, %r1, 5;
	and.b32  	%r2, %r1, 31;
	mov.u32 	%r39, %ntid.x;
	shr.u32 	%r40, %r39, 5;
	mov.u32 	%r41, %ctaid.x;
	mul.lo.s32 	%r3, %r40, %r41;
	add.s32 	%r4, %r3, %r38;
	setp.ge.s32 	%p1, %r4, %r37;
	@%p1 bra 	$L__BB0_16;
	mul.lo.s32 	%r43, %r36, %r3;
	cvt.u64.u32 	%rd2, %r43;
	setp.ge.s32 	%p2, %r2, %r36;
	mov.b32 	%r130, 0;
	@%p2 bra 	$L__BB0_14;
	not.b32 	%r46, %r2;
	add.s32 	%r47, %r36, %r46;
	shr.u32 	%r48, %r47, 5;
	add.s32 	%r5, %r48, 1;
	and.b32  	%r6, %r5, 15;
	setp.lt.u32 	%p3, %r47, 480;
	mov.b32 	%r130, 0;
	mov.u32 	%r128, %r2;
	@%p3 bra 	$L__BB0_5;
	and.b32  	%r50, %r5, 268435440;
	neg.s32 	%r127, %r50;
	cvt.u64.u32 	%rd11, %r1;
	and.b64  	%rd12, %rd11, 31;
	add.s64 	%rd13, %rd2, %rd12;
	shl.b64 	%rd14, %rd13, 2;
	add.s64 	%rd15, %rd14, %rd1;
	add.s64 	%rd31, %rd15, 1024;
	mov.b32 	%r130, 0;
	mov.u32 	%r128, %r2;
$L__BB0_4:
	.pragma "nounroll";
	ld.global.u32 	%r51, [%rd31+-1024];
	add.s32 	%r52, %r51, %r130;
	ld.global.u32 	%r53, [%rd31+-896];
	add.s32 	%r54, %r53, %r52;
	ld.global.u32 	%r55, [%rd31+-768];
	add.s32 	%r56, %r55, %r54;
	ld.global.u32 	%r57, [%rd31+-640];
	add.s32 	%r58, %r57, %r56;
	ld.global.u32 	%r59, [%rd31+-512];
	add.s32 	%r60, %r59, %r58;
	ld.global.u32 	%r61, [%rd31+-384];
	add.s32 	%r62, %r61, %r60;
	ld.global.u32 	%r63, [%rd31+-256];
	add.s32 	%r64, %r63, %r62;
	ld.global.u32 	%r65, [%rd31+-128];
	add.s32 	%r66, %r65, %r64;
	ld.global.u32 	%r67, [%rd31];
	add.s32 	%r68, %r67, %r66;
	ld.global.u32 	%r69, [%rd31+128];
	add.s32 	%r70, %r69, %r68;
	ld.global.u32 	%r71, [%rd31+256];
	add.s32 	%r72, %r71, %r70;
	ld.global.u32 	%r73, [%rd31+384];
	add.s32 	%r74, %r73, %r72;
	ld.global.u32 	%r75, [%rd31+512];
	add.s32 	%r76, %r75, %r74;
	ld.global.u32 	%r77, [%rd31+640];
	add.s32 	%r78, %r77, %r76;
	ld.global.u32 	%r79, [%rd31+768];
	add.s32 	%r80, %r79, %r78;
	ld.global.u32 	%r81, [%rd31+896];
	add.s32 	%r130, %r81, %r80;
	add.s32 	%r128, %r128, 512;
	add.s32 	%r127, %r127, 16;
	add.s64 	%rd31, %rd31, 2048;
	setp.eq.s32 	%p4, %r127, 0;
	@%p4 bra 	$L__BB0_5;
	bra.uni 	$L__BB0_4;
$L__BB0_5:
	setp.eq.s32 	%p5, %r6, 0;
	@%p5 bra 	$L__BB0_14;
	and.b32  	%r11, %r5, 7;
	setp.lt.u32 	%p6, %r6, 8;
	@%p6 bra 	$L__BB0_8;
	cvt.u64.u32 	%rd16, %r128;
	add.s64 	%rd17, %rd16, %rd2;
	shl.b64 	%rd18, %rd17, 2;
	add.s64 	%rd19, %rd1, %rd18;
	ld.global.u32 	%r83, [%rd19];
	add.s32 	%r84, %r83, %r130;
	ld.global.u32 	%r85, [%rd19+128];
	add.s32 	%r86, %r85, %r84;
	ld.global.u32 	%r87, [%rd19+256];
	add.s32 	%r88, %r87, %r86;
	ld.global.u32 	%r89, [%rd19+384];
	add.s32 	%r90, %r89, %r88;
	ld.global.u32 	%r91, [%rd19+512];
	add.s32 	%r92, %r91, %r90;
	ld.global.u32 	%r93, [%rd19+640];
	add.s32 	%r94, %r93, %r92;
	ld.global.u32 	%r95, [%rd19+768];
	add.s32 	%r96, %r95, %r94;
	ld.global.u32 	%r97, [%rd19+896];
	add.s32 	%r130, %r97, %r96;
	add.s32 	%r128, %r128, 256;
$L__BB0_8:
	setp.eq.s32 	%p7, %r11, 0;
	@%p7 bra 	$L__BB0_14;
	and.b32  	%r17, %r5, 3;
	setp.lt.u32 	%p8, %r11, 4;
	@%p8 bra 	$L__BB0_11;
	cvt.u64.u32 	%rd20, %r128;
	add.s64 	%rd21, %rd20, %rd2;
	shl.b64 	%rd22, %rd21, 2;
	add.s64 	%rd23, %rd1, %rd22;
	ld.global.u32 	%r99, [%rd23];
	add.s32 	%r100, %r99, %r130;
	ld.global.u32 	%r101, [%rd23+128];
	add.s32 	%r102, %r101, %r100;
	ld.global.u32 	%r103, [%rd23+256];
	add.s32 	%r104, %r103, %r102;
	ld.global.u32 	%r105, [%rd23+384];
	add.s32 	%r130, %r105, %r104;
	add.s32 	%r128, %r128, 128;
$L__BB0_11:
	setp.eq.s32 	%p9, %r17, 0;
	@%p9 bra 	$L__BB0_14;
	cvt.u64.u32 	%rd24, %r128;
	add.s64 	%rd25, %rd24, %rd2;
	shl.b64 	%rd26, %rd25, 2;
	add.s64 	%rd30, %rd1, %rd26;
	neg.s32 	%r125, %r17;
$L__BB0_13:
	.pragma "nounroll";
	ld.global.u32 	%r106, [%rd30];
	add.s32 	%r130, %r106, %r130;
	add.s64 	%rd30, %rd30, 128;
	add.s32 	%r125, %r125, 1;
	setp.eq.s32 	%p10, %r125, 0;
	@%p10 bra 	$L__BB0_14;
	bra.uni 	$L__BB0_13;
$L__BB0_14:
	shfl.sync.down.b32	%r107|%p11, %r130, 16, 31, -1;
	add.s32 	%r108, %r107, %r130;
	shfl.sync.down.b32	%r109|%p12, %r108, 8, 31, -1;
	add.s32 	%r110, %r109, %r108;
	shfl.sync.down.b32	%r111|%p13, %r110, 4, 31, -1;
	add.s32 	%r112, %r111, %r110;
	shfl.sync.down.b32	%r113|%p14, %r112, 2, 31, -1;
	add.s32 	%r114, %r113, %r112;
	shfl.sync.down.b32	%r115|%p15, %r114, 1, 31, -1;
	add.s32 	%r35, %r115, %r114;
	setp.ne.s32 	%p16, %r2, 0;
	@%p16 bra 	$L__BB0_16;
	cvta.to.global.u64 	%rd27, %rd9;
	mul.wide.s32 	%rd28, %r4, 4;
	add.s64 	%rd29, %rd27, %rd28;
	st.global.u32 	[%rd29], %r35;
$L__BB0_16:
	ret;

}


// ===== COMPILED SASS (sm_100) =====

	.target	sm_100

	.elftype	@"ET_EXEC"


//--------------------- .note.nv.tkinfo           --------------------------
	.section	.note.nv.tkinfo,"",@"SHT_NOTE"
	.sectionflags	@"SHF_NOTE_NV_TKINFO"
	.tkinfo
        /*0018*/ 	.word	0x00000002
        /*0030*/ 	.string	""
        /*0030*/ 	.string	"ptxas"
        /*0030*/ 	.string	"Cuda compilation tools, release 13.0, V13.0.88"
        /*0030*/ 	.string	"Build cuda_13.0.r13.0/compiler.36424714_0"
        /*0030*/ 	.string	"-arch sm_100 -m 64 "



//--------------------- .note.nv.cuinfo           --------------------------
	.section	.note.nv.cuinfo,"",@"SHT_NOTE"
	.sectionflags	@"SHF_NOTE_NV_CUINFO"
        /*0018*/ 	.short	0x0002
        /*001a*/ 	.short	0x0064
        /*001c*/ 	.short	0x0082
	.zero		2


//--------------------- .nv.info                  --------------------------
	.section	.nv.info,"",@"SHT_CUDA_INFO"
	.align	4


	//----- nvinfo : EIATTR_REGCOUNT
	.align		4
        /*0000*/ 	.byte	0x04, 0x2f
        /*0002*/ 	.short	(.L_1 - .L_0)
	.align		4
.L_0:
        /*0004*/ 	.word	index@(_Z12matrixRowSumIiEvPT_S1_ii)
        /*0008*/ 	.word	0x0000001d


	//----- nvinfo : EIATTR_FRAME_SIZE
	.align		4
.L_1:
        /*000c*/ 	.byte	0x04, 0x11
        /*000e*/ 	.short	(.L_3 - .L_2)
	.align		4
.L_2:
        /*0010*/ 	.word	index@(_Z12matrixRowSumIiEvPT_S1_ii)
        /*0014*/ 	.word	0x00000000


	//----- nvinfo : EIATTR_MIN_STACK_SIZE
	.align		4
.L_3:
        /*0018*/ 	.byte	0x04, 0x12
        /*001a*/ 	.short	(.L_5 - .L_4)
	.align		4
.L_4:
        /*001c*/ 	.word	index@(_Z12matrixRowSumIiEvPT_S1_ii)
        /*0020*/ 	.word	0x00000000
.L_5:


//--------------------- .nv.compat                --------------------------
	.section	.nv.compat,"",@"SHT_CUDA_COMPAT_INFO"
	.align	4
        /*0000*/ 	.byte	0x02, 0x09, 0x00, 0x00, 0x02, 0x02, 0x01, 0x00, 0x02, 0x05, 0x05, 0x00, 0x03, 0x07, 0x01, 0x01
        /*0010*/ 	.byte	0x02, 0x03, 0x00, 0x00, 0x02, 0x06, 0x01, 0x00, 0x04, 0x0b, 0x08, 0x00, 0x09, 0x00, 0x00, 0x00
        /*0020*/ 	.byte	0x00, 0x00, 0x00, 0x00


//--------------------- .nv.info._Z12matrixRowSumIiEvPT_S1_ii --------------------------
	.section	.nv.info._Z12matrixRowSumIiEvPT_S1_ii,"",@"SHT_CUDA_INFO"
	.sectionflags	@""
	.align	4


	//----- nvinfo : EIATTR_CUDA_API_VERSION
	.align		4
        /*0000*/ 	.byte	0x04, 0x37
        /*0002*/ 	.short	(.L_7 - .L_6)
.L_6:
        /*0004*/ 	.word	0x00000082


	//----- nvinfo : EIATTR_KPARAM_INFO
	.align		4
.L_7:
        /*0008*/ 	.byte	0x04, 0x17
        /*000a*/ 	.short	(.L_9 - .L_8)
.L_8:
        /*000c*/ 	.word	0x00000000
        /*0010*/ 	.short	0x0003
        /*0012*/ 	.short	0x0014
        /*0014*/ 	.byte	0x00, 0xf0, 0x11, 0x00


	//----- nvinfo : EIATTR_KPARAM_INFO
	.align		4
.L_9:
        /*0018*/ 	.byte	0x04, 0x17
        /*001a*/ 	.short	(.L_11 - .L_10)
.L_10:
        /*001c*/ 	.word	0x00000000
        /*0020*/ 	.short	0x0002
        /*0022*/ 	.short	0x0010
        /*0024*/ 	.byte	0x00, 0xf0, 0x11, 0x00


	//----- nvinfo : EIATTR_KPARAM_INFO
	.align		4
.L_11:
        /*0028*/ 	.byte	0x04, 0x17
        /*002a*/ 	.short	(.L_13 - .L_12)
.L_12:
        /*002c*/ 	.word	0x00000000
        /*0030*/ 	.short	0x0001
        /*0032*/ 	.short	0x0008
        /*0034*/ 	.byte	0x00, 0xf5, 0x21, 0x00


	//----- nvinfo : EIATTR_KPARAM_INFO
	.align		4
.L_13:
        /*0038*/ 	.byte	0x04, 0x17
        /*003a*/ 	.short	(.L_15 - .L_14)
.L_14:
        /*003c*/ 	.word	0x00000000
        /*0040*/ 	.short	0x0000
        /*0042*/ 	.short	0x0000
        /*0044*/ 	.byte	0x00, 0xf5, 0x21, 0x00


	//----- nvinfo : EIATTR_SPARSE_MMA_MASK
	.align		4
.L_15:
        /*0048*/ 	.byte	0x03, 0x50
        /*004a*/ 	.short	0x0000


	//----- nvinfo : EIATTR_MAXREG_COUNT
	.align		4
        /*004c*/ 	.byte	0x03, 0x1b
        /*004e*/ 	.short	0x00ff


	//----- nvinfo : EIATTR_MERCURY_ISA_VERSION
	.align		4
        /*0050*/ 	.byte	0x03, 0x5f
        /*0052*/ 	.short	0x0101


	//----- nvinfo : EIATTR_COOP_GROUP_MASK_REGIDS
	.align		4
        /*0054*/ 	.byte	0x04, 0x29
        /*0056*/ 	.short	(.L_17 - .L_16)


	//   ....[0]....
.L_16:
        /*0058*/ 	.word	0xffffffff


	//   ....[1]....
        /*005c*/ 	.word	0xffffffff


	//   ....[2]....
        /*0060*/ 	.word	0xffffffff


	//   ....[3]....
        /*0064*/ 	.word	0xffffffff


	//   ....[4]....
        /*0068*/ 	.word	0xffffffff


	//----- nvinfo : EIATTR_COOP_GROUP_INSTR_OFFSETS
	.align		4
.L_17:
        /*006c*/ 	.byte	0x04, 0x28
        /*006e*/ 	.short	(.L_19 - .L_18)


	//   ....[0]....
.L_18:
        /*0070*/ 	.word	0x00000840


	//   ....[1]....
        /*0074*/ 	.word	0x00000870


	//   ....[2]....
        /*0078*/ 	.word	0x00000890


	//   ....[3]....
        /*007c*/ 	.word	0x000008b0


	//   ....[4]....
        /*0080*/ 	.word	0x000008d0


	//----- nvinfo : EIATTR_VRC_CTA_INIT_COUNT
	.align		4
.L_19:
        /*0084*/ 	.byte	0x02, 0x4a
	.zero		1
	.zero		1


	//----- nvinfo : EIATTR_EXIT_INSTR_OFFSETS
	.align		4
        /*0088*/ 	.byte	0x04, 0x1c
        /*008a*/ 	.short	(.L_21 - .L_20)


	//   ....[0]....
.L_20:
        /*008c*/ 	.word	0x00000090


	//   ....[1]....
        /*0090*/ 	.word	0x000008e0


	//   ....[2]....
        /*0094*/ 	.word	0x00000930


	//----- nvinfo : EIATTR_CRS_STACK_SIZE
	.align		4
.L_21:
        /*0098*/ 	.byte	0x04, 0x1e
        /*009a*/ 	.short	(.L_23 - .L_22)
.L_22:
        /*009c*/ 	.word	0x00000000


	//----- nvinfo : EIATTR_CBANK_PARAM_SIZE
	.align		4
.L_23:
        /*00a0*/ 	.byte	0x03, 0x19
        /*00a2*/ 	.short	0x0018


	//----- nvinfo : EIATTR_PARAM_CBANK
	.align		4
        /*00a4*/ 	.byte	0x04, 0x0a
        /*00a6*/ 	.short	(.L_25 - .L_24)
	.align		4
.L_24:
        /*00a8*/ 	.word	index@(.nv.constant0._Z12matrixRowSumIiEvPT_S1_ii)
        /*00ac*/ 	.short	0x0380
        /*00ae*/ 	.short	0x0018


	//----- nvinfo : EIATTR_SW_WAR
	.align		4
.L_25:
        /*00b0*/ 	.byte	0x04, 0x36
        /*00b2*/ 	.short	(.L_27 - .L_26)
.L_26:
        /*00b4*/ 	.word	0x00000008
.L_27:


//--------------------- .nv.callgraph             --------------------------
	.section	.nv.callgraph,"",@"SHT_CUDA_CALLGRAPH"
	.align	4
	.sectionentsize	8
	.align		4
        /*0000*/ 	.word	0x00000000
	.align		4
        /*0004*/ 	.word	0xffffffff
	.align		4
        /*0008*/ 	.word	0x00000000
	.align		4
        /*000c*/ 	.word	0xfffffffe
	.align		4
        /*0010*/ 	.word	0x00000000
	.align		4
        /*0014*/ 	.word	0xfffffffd
	.align		4
        /*0018*/ 	.word	0x00000000
	.align		4
        /*001c*/ 	.word	0xfffffffc


//--------------------- .text._Z12matrixRowSumIiEvPT_S1_ii --------------------------
	.section	.text._Z12matrixRowSumIiEvPT_S1_ii,"ax",@progbits
	.align	128
        .global         _Z12matrixRowSumIiEvPT_S1_ii
        .type           _Z12matrixRowSumIiEvPT_S1_ii,@function
        .size           _Z12matrixRowSumIiEvPT_S1_ii,(.L_x_11 - _Z12matrixRowSumIiEvPT_S1_ii)
        .other          _Z12matrixRowSumIiEvPT_S1_ii,@"STO_CUDA_ENTRY STV_DEFAULT"
_Z12matrixRowSumIiEvPT_S1_ii:
.text._Z12matrixRowSumIiEvPT_S1_ii:
[----:B------:R-:W-:Y:S01]  /*0000*/  LDC R1, c[0x0][0x37c] ;  /* 0x0000df00ff017b82 */ /* 0x000fe20000000800 */
[----:B------:R-:W0:Y:S07]  /*0010*/  S2R R4, SR_TID.X ;  /* 0x0000000000047919 */ /* 0x000e2e0000002100 */
[----:B------:R-:W1:Y:S01]  /*0020*/  S2UR UR5, SR_CTAID.X ;  /* 0x00000000000579c3 */ /* 0x000e620000002500 */
[----:B------:R-:W2:Y:S01]  /*0030*/  LDCU UR4, c[0x0][0x360] ;  /* 0x00006c00ff0477ac */ /* 0x000ea20008000800 */
[----:B------:R-:W3:Y:S01]  /*0040*/  LDCU UR6, c[0x0][0x390] ;  /* 0x00007200ff0677ac */ /* 0x000ee20008000800 */
[----:B--2---:R-:W-:-:S04]  /*0050*/  USHF.R.U32.HI UR4, URZ, 0x5, UR4 ;  /* 0x00000005ff047899 */ /* 0x004fc80008011604 */
[----:B-1----:R-:W-:-:S06]  /*0060*/  UIMAD UR4, UR4, UR5, URZ ;  /* 0x00000005040472a4 */ /* 0x002fcc000f8e02ff */
[----:B0-----:R-:W-:-:S04]  /*0070*/  LEA.HI R0, R4, UR4, RZ, 0x1b ;  /* 0x0000000404007c11 */ /* 0x001fc8000f8fd8ff */
[----:B---3--:R-:W-:-:S13]  /*0080*/  ISETP.GE.AND P0, PT, R0, UR6, PT ;  /* 0x0000000600007c0c */ /* 0x008fda000bf06270 */
[----:B------:R-:W-:Y:S05]  /*0090*/  @P0 EXIT ;  /* 0x000000000000094d */ /* 0x000fea0003800000 */
[----:B------:R-:W0:Y:S01]  /*00a0*/  LDC R3, c[0x0][0x394] ;  /* 0x0000e500ff037b82 */ /* 0x000e220000000800 */
[----:B------:R-:W-:Y:S01]  /*00b0*/  LOP3.LUT R4, R4, 0x1f, RZ, 0xc0, !PT ;  /* 0x0000001f04047812 */ /* 0x000fe200078ec0ff */
[----:B------:R-:W1:Y:S01]  /*00c0*/  LDCU.64 UR6, c[0x0][0x358] ;  /* 0x00006b00ff0677ac */ /* 0x000e620008000a00 */
[----:B------:R-:W-:Y:S01]  /*00d0*/  BSSY.RECONVERGENT B0, `(.L_x_0) ;  /* 0x0000076000007945 */ /* 0x000fe20003800200 */
[----:B------:R-:W-:Y:S01]  /*00e0*/  IMAD.MOV.U32 R7, RZ, RZ, RZ ;  /* 0x000000ffff077224 */ /* 0x000fe200078e00ff */
[----:B0-----:R-:W-:-:S13]  /*00f0*/  ISETP.GE.AND P0, PT, R4, R3, PT ;  /* 0x000000030400720c */ /* 0x001fda0003f06270 */
[----:B-1----:R-:W-:Y:S05]  /*0100*/  @P0 BRA `(.L_x_1) ;  /* 0x0000000400c80947 */ /* 0x002fea0003800000 */
[----:B------:R-:W-:Y:S01]  /*0110*/  LOP3.LUT R2, RZ, R4, RZ, 0x33, !PT ;  /* 0x00000004ff027212 */ /* 0x000fe200078e33ff */
[----:B------:R-:W-:Y:S01]  /*0120*/  BSSY.RECONVERGENT B1, `(.L_x_2) ;  /* 0x0000034000017945 */ /* 0x000fe20003800200 */
[----:B------:R-:W-:Y:S02]  /*0130*/  IMAD R6, R3, UR4, RZ ;  /* 0x0000000403067c24 */ /* 0x000fe4000f8e02ff */
[----:B------:R-:W-:Y:S02]  /*0140*/  IMAD.MOV.U32 R7, RZ, RZ, RZ ;  /* 0x000000ffff077224 */ /* 0x000fe400078e00ff */
[----:B------:R-:W-:Y:S02]  /*0150*/  IMAD.IADD R2, R2, 0x1, R3 ;  /* 0x0000000102027824 */ /* 0x000fe400078e0203 */
[----:B------:R-:W-:-:S03]  /*0160*/  IMAD.MOV.U32 R5, RZ, RZ, R4 ;  /* 0x000000ffff057224 */ /* 0x000fc600078e0004 */
[C---:B------:R-:W-:Y:S02]  /*0170*/  ISETP.GE.U32.AND P1, PT, R2.reuse, 0x1e0, PT ;  /* 0x000001e00200780c */ /* 0x040fe40003f26070 */
[----:B------:R-:W-:-:S04]  /*0180*/  LEA.HI R8, R2, 0x1, RZ, 0x1b ;  /* 0x0000000102087811 */ /* 0x000fc800078fd8ff */
[----:B------:R-:W-:-:S04]  /*0190*/  LOP3.LUT R23, R8, 0xf, RZ, 0xc0, !PT ;  /* 0x0000000f08177812 */ /* 0x000fc800078ec0ff */
[----:B------:R-:W-:-:S03]  /*01a0*/  ISETP.NE.AND P0, PT, R23, RZ, PT ;  /* 0x000000ff1700720c */ /* 0x000fc60003f05270 */
[----:B------:R-:W-:Y:S10]  /*01b0*/  @!P1 BRA `(.L_x_3) ;  /* 0x0000000000a89947 */ /* 0x000ff40003800000 */
[----:B------:R-:W0:Y:S01]  /*01c0*/  LDCU.64 UR8, c[0x0][0x380] ;  /* 0x00007000ff0877ac */ /* 0x000e220008000a00 */
[----:B------:R-:W-:Y:S01]  /*01d0*/  IADD3 R3, P2, PT, R4, R6, RZ ;  /* 0x0000000604037210 */ /* 0x000fe20007f5e0ff */
[----:B------:R-:W-:Y:S01]  /*01e0*/  IMAD.MOV.U32 R7, RZ, RZ, RZ ;  /* 0x000000ffff077224 */ /* 0x000fe200078e00ff */
[----:B------:R-:W-:Y:S01]  /*01f0*/  LOP3.LUT R10, R8, 0xffffff0, RZ, 0xc0, !PT ;  /* 0x0ffffff0080a7812 */ /* 0x000fe200078ec0ff */
[----:B------:R-:W-:Y:S02]  /*0200*/  IMAD.MOV.U32 R5, RZ, RZ, R4 ;  /* 0x000000ffff057224 */ /* 0x000fe400078e0004 */
[----:B------:R-:W-:Y:S02]  /*0210*/  IMAD.X R2, RZ, RZ, RZ, P2 ;  /* 0x000000ffff027224 */ /* 0x000fe400010e06ff */
[----:B------:R-:W-:Y:S01]  /*0220*/  IMAD.MOV R10, RZ, RZ, -R10 ;  /* 0x000000ffff0a7224 */ /* 0x000fe200078e0a0a */
[----:B0-----:R-:W-:-:S04]  /*0230*/  LEA R15, P1, R3, UR8, 0x2 ;  /* 0x00000008030f7c11 */ /* 0x001fc8000f8210ff */
[----:B------:R-:W-:Y:S02]  /*0240*/  IADD3 R15, P2, PT, R15, 0x400, RZ ;  /* 0x000004000f0f7810 */ /* 0x000fe40007f5e0ff */
[----:B------:R-:W-:-:S05]  /*0250*/  LEA.HI.X R3, R3, UR9, R2, 0x2, P1 ;  /* 0x0000000903037c11 */ /* 0x000fca00088f1402 */
[----:B------:R-:W-:-:S07]  /*0260*/  IMAD.X R3, RZ, RZ, R3, P2 ;  /* 0x000000ffff037224 */ /* 0x000fce00010e0603 */
.L_x_4:
[----:B------:R-:W-:-:S05]  /*0270*/  IMAD.MOV.U32 R2, RZ, RZ, R15 ;  /* 0x000000ffff027224 */ /* 0x000fca00078e000f */
[----:B------:R-:W2:Y:S04]  /*0280*/  LDG.E R20, desc[UR6][R2.64+-0x400] ;  /* 0xfffc000602147981 */ /* 0x000ea8000c1e1900 */
[----:B------:R-:W2:Y:S04]  /*0290*/  LDG.E R17, desc[UR6][R2.64+-0x380] ;  /* 0xfffc800602117981 */ /* 0x000ea8000c1e1900 */
[----:B------:R-:W3:Y:S04]  /*02a0*/  LDG.E R22, desc[UR6][R2.64+-0x300] ;  /* 0xfffd000602167981 */ /* 0x000ee8000c1e1900 */
[----:B------:R-:W3:Y:S04]  /*02b0*/  LDG.E R19, desc[UR6][R2.64+-0x280] ;  /* 0xfffd800602137981 */ /* 0x000ee8000c1e1900 */
[----:B------:R-:W4:Y:S04]  /*02c0*/  LDG.E R24, desc[UR6][R2.64+-0x200] ;  /* 0xfffe000602187981 */ /* 0x000f28000c1e1900 */
[----:B------:R-:W4:Y:S04]  /*02d0*/  LDG.E R21, desc[UR6][R2.64+-0x180] ;  /* 0xfffe800602157981 */ /* 0x000f28000c1e1900 */
[----:B------:R-:W5:Y:S04]  /*02e0*/  LDG.E R26, desc[UR6][R2.64+-0x100] ;  /* 0xffff0006021a7981 */ /* 0x000f68000c1e1900 */
        /* <DEDUP_REMOVED lines=8> */
[----:B------:R0:W5:Y:S01]  /*0370*/  LDG.E R11, desc[UR6][R2.64+0x380] ;  /* 0x00038006020b7981 */ /* 0x000162000c1e1900 */
[----:B------:R-:W-:-:S02]  /*0380*/  VIADD R10, R10, 0x10 ;  /* 0x000000100a0a7836 */ /* 0x000fc40000000000 */
[----:B------:R-:W-:-:S03]  /*0390*/  VIADD R5, R5, 0x200 ;  /* 0x0000020005057836 */ /* 0x000fc60000000000 */
[----:B------:R-:W-:Y:S02]  /*03a0*/  ISETP.NE.AND P1, PT, R10, RZ, PT ;  /* 0x000000ff0a00720c */ /* 0x000fe40003f25270 */
[----:B--2---:R-:W-:-:S04]  /*03b0*/  IADD3 R17, PT, PT, R17, R20, R7 ;  /* 0x0000001411117210 */ /* 0x004fc80007ffe007 */
[----:B---3--:R-:W-:-:S04]  /*03c0*/  IADD3 R17, PT, PT, R19, R22, R17 ;  /* 0x0000001613117210 */ /* 0x008fc80007ffe011 */
[----:B----4-:R-:W-:-:S04]  /*03d0*/  IADD3 R17, PT, PT, R21, R24, R17 ;  /* 0x0000001815117210 */ /* 0x010fc80007ffe011 */
[----:B-----5:R-:W-:-:S04]  /*03e0*/  IADD3 R17, PT, PT, R25, R26, R17 ;  /* 0x0000001a19117210 */ /* 0x020fc80007ffe011 */
[----:B------:R-:W-:-:S04]  /*03f0*/  IADD3 R15, PT, PT, R15, R18, R17 ;  /* 0x000000120f0f7210 */ /* 0x000fc80007ffe011 */
[----:B------:R-:W-:Y:S02]  /*0400*/  IADD3 R13, PT, PT, R13, R16, R15 ;  /* 0x000000100d0d7210 */ /* 0x000fe40007ffe00f */
[----:B------:R-:W-:-:S05]  /*0410*/  IADD3 R15, P2, PT, R2, 0x800, RZ ;  /* 0x00000800020f7810 */ /* 0x000fca0007f5e0ff */
[----:B0-----:R-:W-:Y:S01]  /*0420*/  IMAD.X R3, RZ, RZ, R3, P2 ;  /* 0x000000ffff037224 */ /* 0x001fe200010e0603 */
[----:B------:R-:W-:-:S04]  /*0430*/  IADD3 R9, PT, PT, R14, R9, R13 ;  /* 0x000000090e097210 */ /* 0x000fc80007ffe00d */
[----:B------:R-:W-:Y:S01]  /*0440*/  IADD3 R7, PT, PT, R11, R12, R9 ;  /* 0x0000000c0b077210 */ /* 0x000fe20007ffe009 */
[----:B------:R-:W-:Y:S06]  /*0450*/  @P1 BRA `(.L_x_4) ;  /* 0xfffffffc00841947 */ /* 0x000fec000383ffff */
.L_x_3:
[----:B------:R-:W-:Y:S05]  /*0460*/  BSYNC.RECONVERGENT B1 ;  /* 0x0000000000017941 */ /* 0x000fea0003800200 */
.L_x_2:
[----:B------:R-:W-:Y:S05]  /*0470*/  @!P0 BRA `(.L_x_1) ;  /* 0x0000000000ec8947 */ /* 0x000fea0003800000 */
[----:B------:R-:W-:Y:S01]  /*0480*/  ISETP.GE.U32.AND P1, PT, R23, 0x8, PT ;  /* 0x000000081700780c */ /* 0x000fe20003f26070 */
[----:B------:R-:W-:Y:S01]  /*0490*/  BSSY.RECONVERGENT B1, `(.L_x_5) ;  /* 0x0000016000017945 */ /* 0x000fe20003800200 */
[----:B------:R-:W-:-:S04]  /*04a0*/  LOP3.LUT R17, R8, 0x7, RZ, 0xc0, !PT ;  /* 0x0000000708117812 */ /* 0x000fc800078ec0ff */
[----:B------:R-:W-:-:S07]  /*04b0*/  ISETP.NE.AND P0, PT, R17, RZ, PT ;  /* 0x000000ff1100720c */ /* 0x000fce0003f05270 */
[----:B------:R-:W-:Y:S06]  /*04c0*/  @!P1 BRA `(.L_x_6) ;  /* 0x0000000000489947 */ /* 0x000fec0003800000 */
[----:B------:R-:W0:Y:S01]  /*04d0*/  LDCU.64 UR8, c[0x0][0x380] ;  /* 0x00007000ff0877ac */ /* 0x000e220008000a00 */
[----:B------:R-:W-:-:S05]  /*04e0*/  IADD3 R3, P1, PT, R6, R5, RZ ;  /* 0x0000000506037210 */ /* 0x000fca0007f3e0ff */
[----:B------:R-:W-:Y:S01]  /*04f0*/  IMAD.X R10, RZ, RZ, RZ, P1 ;  /* 0x000000ffff0a7224 */ /* 0x000fe200008e06ff */
[----:B0-----:R-:W-:-:S04]  /*0500*/  LEA R2, P1, R3, UR8, 0x2 ;  /* 0x0000000803027c11 */ /* 0x001fc8000f8210ff */
[----:B------:R-:W-:-:S05]  /*0510*/  LEA.HI.X R3, R3, UR9, R10, 0x2, P1 ;  /* 0x0000000903037c11 */ /* 0x000fca00088f140a */
[----:B------:R-:W2:Y:S04]  /*0520*/  LDG.E R10, desc[UR6][R2.64] ;  /* 0x00000006020a7981 */ /* 0x000ea8000c1e1900 */
[----:B------:R-:W2:Y:S04]  /*0530*/  LDG.E R9, desc[UR6][R2.64+0x80] ;  /* 0x0000800602097981 */ /* 0x000ea8000c1e1900 */
[----:B------:R-:W3:Y:S04]  /*0540*/  LDG.E R12, desc[UR6][R2.64+0x100] ;  /* 0x00010006020c7981 */ /* 0x000ee8000c1e1900 */
[----:B------:R-:W3:Y:S04]  /*0550*/  LDG.E R11, desc[UR6][R2.64+0x180] ;  /* 0x00018006020b7981 */ /* 0x000ee8000c1e1900 */
[----:B------:R-:W4:Y:S04]  /*0560*/  LDG.E R14, desc[UR6][R2.64+0x200] ;  /* 0x00020006020e7981 */ /* 0x000f28000c1e1900 */
[----:B------:R-:W4:Y:S04]  /*0570*/  LDG.E R13, desc[UR6][R2.64+0x280] ;  /* 0x00028006020d7981 */ /* 0x000f28000c1e1900 */
[----:B------:R-:W5:Y:S04]  /*0580*/  LDG.E R16, desc[UR6][R2.64+0x300] ;  /* 0x0003000602107981 */ /* 0x000f68000c1e1900 */
[----:B------:R-:W5:Y:S01]  /*0590*/  LDG.E R15, desc[UR6][R2.64+0x380] ;  /* 0x00038006020f7981 */ /* 0x000f62000c1e1900 */
[----:B------:R-:W-:Y:S01]  /*05a0*/  VIADD R5, R5, 0x100 ;  /* 0x0000010005057836 */ /* 0x000fe20000000000 */
[----:B--2---:R-:W-:-:S04]  /*05b0*/  IADD3 R9, PT, PT, R9, R10, R7 ;  /* 0x0000000a09097210 */ /* 0x004fc80007ffe007 */
[----:B---3--:R-:W-:-:S04]  /*05c0*/  IADD3 R9, PT, PT, R11, R12, R9 ;  /* 0x0000000c0b097210 */ /* 0x008fc80007ffe009 */
[----:B----4-:R-:W-:-:S04]  /*05d0*/  IADD3 R9, PT, PT, R13, R14, R9 ;  /* 0x0000000e0d097210 */ /* 0x010fc80007ffe009 */
[----:B-----5:R-:W-:-:S07]  /*05e0*/  IADD3 R7, PT, PT, R15, R16, R9 ;  /* 0x000000100f077210 */ /* 0x020fce0007ffe009 */
.L_x_6:
[----:B------:R-:W-:Y:S05]  /*05f0*/  BSYNC.RECONVERGENT B1 ;  /* 0x0000000000017941 */ /* 0x000fea0003800200 */
.L_x_5:
        /* <DEDUP_REMOVED lines=14> */
[----:B------:R-:W3:Y:S01]  /*06e0*/  LDG.E R11, desc[UR6][R2.64+0x180] ;  /* 0x00018006020b7981 */ /* 0x000ee2000c1e1900 */
[----:B------:R-:W-:Y:S01]  /*06f0*/  VIADD R5, R5, 0x80 ;  /* 0x0000008005057836 */ /* 0x000fe20000000000 */
[----:B--2---:R-:W-:-:S04]  /*0700*/  IADD3 R7, PT, PT, R9, R10, R7 ;  /* 0x0000000a09077210 */ /* 0x004fc80007ffe007 */
[----:B---3--:R-:W-:-:S07]  /*0710*/  IADD3 R7, PT, PT, R11, R12, R7 ;  /* 0x0000000c0b077210 */ /* 0x008fce0007ffe007 */
.L_x_8:
[----:B------:R-:W-:Y:S05]  /*0720*/  BSYNC.RECONVERGENT B1 ;  /* 0x0000000000017941 */ /* 0x000fea0003800200 */
.L_x_7:
[----:B------:R-:W-:Y:S05]  /*0730*/  @!P0 BRA `(.L_x_1) ;  /* 0x00000000003c8947 */ /* 0x000fea0003800000 */
[----:B------:R-:W0:Y:S01]  /*0740*/  LDCU.64 UR8, c[0x0][0x380] ;  /* 0x00007000ff0877ac */ /* 0x000e220008000a00 */
[----:B------:R-:W-:Y:S01]  /*0750*/  IADD3 R6, P0, PT, R6, R5, RZ ;  /* 0x0000000506067210 */ /* 0x000fe20007f1e0ff */
[----:B------:R-:W-:-:S04]  /*0760*/  IMAD.MOV R8, RZ, RZ, -R8 ;  /* 0x000000ffff087224 */ /* 0x000fc800078e0a08 */
[----:B------:R-:W-:Y:S01]  /*0770*/  IMAD.X R3, RZ, RZ, RZ, P0 ;  /* 0x000000ffff037224 */ /* 0x000fe200000e06ff */
[----:B0-----:R-:W-:-:S04]  /*0780*/  LEA R5, P1, R6, UR8, 0x2 ;  /* 0x0000000806057c11 */ /* 0x001fc8000f8210ff */
[----:B------:R-:W-:-:S09]  /*0790*/  LEA.HI.X R6, R6, UR9, R3, 0x2, P1 ;  /* 0x0000000906067c11 */ /* 0x000fd200088f1403 */
.L_x_9:
[----:B------:R-:W-:Y:S02]  /*07a0*/  IMAD.MOV.U32 R2, RZ, RZ, R5 ;  /* 0x000000ffff027224 */ /* 0x000fe400078e0005 */
[----:B------:R-:W-:-:S05]  /*07b0*/  IMAD.MOV.U32 R3, RZ, RZ, R6 ;  /* 0x000000ffff037224 */ /* 0x000fca00078e0006 */
[----:B------:R-:W2:Y:S01]  /*07c0*/  LDG.E R2, desc[UR6][R2.64] ;  /* 0x0000000602027981 */ /* 0x000ea2000c1e1900 */
[----:B------:R-:W-:Y:S01]  /*07d0*/  VIADD R8, R8, 0x1 ;  /* 0x0000000108087836 */ /* 0x000fe20000000000 */
[----:B------:R-:W-:-:S04]  /*07e0*/  IADD3 R5, P1, PT, R5, 0x80, RZ ;  /* 0x0000008005057810 */ /* 0x000fc80007f3e0ff */
[----:B------:R-:W-:Y:S01]  /*07f0*/  ISETP.NE.AND P0, PT, R8, RZ, PT ;  /* 0x000000ff0800720c */ /* 0x000fe20003f05270 */
[----:B------:R-:W-:Y:S02]  /*0800*/  IMAD.X R6, RZ, RZ, R6, P1 ;  /* 0x000000ffff067224 */ /* 0x000fe400008e0606 */
[----:B--2---:R-:W-:-:S10]  /*0810*/  IMAD.IADD R7, R2, 0x1, R7 ;  /* 0x0000000102077824 */ /* 0x004fd400078e0207 */
[----:B------:R-:W-:Y:S05]  /*0820*/  @P0 BRA `(.L_x_9) ;  /* 0xfffffffc00dc0947 */ /* 0x000fea000383ffff */
.L_x_1:
[----:B------:R-:W-:Y:S05]  /*0830*/  BSYNC.RECONVERGENT B0 ;  /* 0x0000000000007941 */ /* 0x000fea0003800200 */
.L_x_0:
[----:B------:R-:W0:Y:S01]  /*0840*/  SHFL.DOWN PT, R2, R7, 0x10, 0x1f ;  /* 0x0a001f0007027f89 */ /* 0x000e2200000e0000 */
[----:B------:R-:W-:Y:S01]  /*0850*/  ISETP.NE.AND P0, PT, R4, RZ, PT ;  /* 0x000000ff0400720c */ /* 0x000fe20003f05270 */
[----:B0-----:R-:W-:-:S05]  /*0860*/  IMAD.IADD R2, R2, 0x1, R7 ;  /* 0x0000000102027824 */ /* 0x001fca00078e0207 */
[----:B------:R-:W0:Y:S02]  /*0870*/  SHFL.DOWN PT, R3, R2, 0x8, 0x1f ;  /* 0x09001f0002037f89 */ /* 0x000e2400000e0000 */
[----:B0-----:R-:W-:-:S05]  /*0880*/  IMAD.IADD R3, R2, 0x1, R3 ;  /* 0x0000000102037824 */ /* 0x001fca00078e0203 */
[----:B------:R-:W0:Y:S02]  /*0890*/  SHFL.DOWN PT, R6, R3, 0x4, 0x1f ;  /* 0x08801f0003067f89 */ /* 0x000e2400000e0000 */
[----:B0-----:R-:W-:-:S05]  /*08a0*/  IMAD.IADD R6, R3, 0x1, R6 ;  /* 0x0000000103067824 */ /* 0x001fca00078e0206 */
[----:B------:R-:W0:Y:S02]  /*08b0*/  SHFL.DOWN PT, R5, R6, 0x2, 0x1f ;  /* 0x08401f0006057f89 */ /* 0x000e2400000e0000 */
[----:B0-----:R-:W-:-:S05]  /*08c0*/  IMAD.IADD R5, R6, 0x1, R5 ;  /* 0x0000000106057824 */ /* 0x001fca00078e0205 */
[----:B------:R0:W1:Y:S01]  /*08d0*/  SHFL.DOWN PT, R4, R5, 0x1, 0x1f ;  /* 0x08201f0005047f89 */ /* 0x00006200000e0000 */
[----:B------:R-:W-:Y:S05]  /*08e0*/  @P0 EXIT ;  /* 0x000000000000094d */ /* 0x000fea0003800000 */
[----:B------:R-:W2:Y:S01]  /*08f0*/  LDC.64 R2, c[0x0][0x388] ;  /* 0x0000e200ff027b82 */ /* 0x000ea20000000a00 */
[----:B01----:R-:W-:Y:S02]  /*0900*/  IMAD.IADD R5, R5, 0x1, R4 ;  /* 0x0000000105057824 */ /* 0x003fe400078e0204 */
[----:B--2---:R-:W-:-:S05]  /*0910*/  IMAD.WIDE R2, R0, 0x4, R2 ;  /* 0x0000000400027825 */ /* 0x004fca00078e0202 */
[----:B------:R-:W-:Y:S01]  /*0920*/  STG.E desc[UR6][R2.64], R5 ;  /* 0x0000000502007986 */ /* 0x000fe2000c101906 */
[----:B------:R-:W-:Y:S05]  /*0930*/  EXIT ;  /* 0x000000000000794d */ /* 0x000fea0003800000 */
.L_x_10:
[----:B------:R-:W-:-:S00]  /*0940*/  BRA `(.L_x_10) ;  /* 0xfffffffc00fc7947 */ /* 0x000fc0000383ffff */
[----:B------:R-:W-:-:S00]  /*0950*/  NOP ;  /* 0x0000000000007918 */ /* 0x000fc00000000000 */
        /* <DEDUP_REMOVED lines=10> */
.L_x_11:


//--------------------- .nv.shared.reserved.0     --------------------------
	.section	.nv.shared.reserved.0,"aw",@nobits
	.weak		__nv_reservedSMEM_offset_0_alias
	.size		__nv_reservedSMEM_offset_0_alias, 0, 64
	.other		__nv_reservedSMEM_offset_0_alias,@"STO_CUDA_RESERVED_SHARED STV_DEFAULT"
__nv_reservedSMEM_offset_0_alias:
	.zero		0
	.zero		64


//--------------------- .nv.constant0._Z12matrixRowSumIiEvPT_S1_ii --------------------------
	.section	.nv.constant0._Z12matrixRowSumIiEvPT_S1_ii,"a",@progbits
	.sectionflags	@""
	.align	4
.nv.constant0._Z12matrixRowSumIiEvPT_S1_ii:
	.zero		920


//--------------------- SYMBOLS --------------------------

	.type		.nv.reservedSmem.offset0,@object
	.size		.nv.reservedSmem.offset0,0x4
